//
// Generated by NVIDIA NVVM Compiler
//
// Compiler Build ID: CL-36424714
// Cuda compilation tools, release 13.0, V13.0.88
// Based on NVVM 20.0.0
//

.version 9.0
.target sm_100
.address_size 64

	// .globl	_Z22incrementArrayOnDevicePii

.visible .entry _Z22incrementArrayOnDevicePii(
	.param .u64 .ptr .align 1 _Z22incrementArrayOnDevicePii_param_0,
	.param .u32 _Z22incrementArrayOnDevicePii_param_1
)
{
	.reg .pred 	%p<2>;
	.reg .b32 	%r<8>;
	.reg .b32 	%f<3>;
	.reg .b64 	%rd<5>;

	ld.param.u64 	%rd1, [_Z22incrementArrayOnDevicePii_param_0];
	ld.param.u32 	%r2, [_Z22incrementArrayOnDevicePii_param_1];
	mov.u32 	%r3, %ctaid.x;
	mov.u32 	%r4, %ntid.x;
	mov.u32 	%r5, %tid.x;
	mad.lo.s32 	%r1, %r3, %r4, %r5;
	setp.ge.s32 	%p1, %r1, %r2;
	@%p1 bra 	$L__BB0_2;
	cvta.to.global.u64 	%rd2, %rd1;
	mul.wide.s32 	%rd3, %r1, 4;
	add.s64 	%rd4, %rd2, %rd3;
	ld.global.u32 	%r6, [%rd4];
	cvt.rn.f32.s32 	%f1, %r6;
	add.f32 	%f2, %f1, 0f3F800000;
	cvt.rzi.s32.f32 	%r7, %f2;
	st.global.u32 	[%rd4], %r7;
$L__BB0_2:
	ret;

}


// ===== COMPILED SASS (sm_100) =====

	.target	sm_100

	.elftype	@"ET_EXEC"


//--------------------- .note.nv.tkinfo           --------------------------
	.section	.note.nv.tkinfo,"",@"SHT_NOTE"
	.sectionflags	@"SHF_NOTE_NV_TKINFO"
	.tkinfo
        /*0018*/ 	.word	0x00000002
        /*0030*/ 	.string	""
        /*0030*/ 	.string	"ptxas"
        /*0030*/ 	.string	"Cuda compilation tools, release 13.0, V13.0.88"
        /*0030*/ 	.string	"Build cuda_13.0.r13.0/compiler.36424714_0"
        /*0030*/ 	.string	"-arch sm_100 -m 64 "



//--------------------- .note.nv.cuinfo           --------------------------
	.section	.note.nv.cuinfo,"",@"SHT_NOTE"
	.sectionflags	@"SHF_NOTE_NV_CUINFO"
        /*0018*/ 	.short	0x0002
        /*001a*/ 	.short	0x0064
        /*001c*/ 	.short	0x0082
	.zero		2


//--------------------- .nv.info                  --------------------------
	.section	.nv.info,"",@"SHT_CUDA_INFO"
	.align	4


	//----- nvinfo : EIATTR_REGCOUNT
	.align		4
        /*0000*/ 	.byte	0x04, 0x2f
        /*0002*/ 	.short	(.L_1 - .L_0)
	.align		4
.L_0:
        /*0004*/ 	.word	index@(_Z22incrementArrayOnDevicePii)
        /*0008*/ 	.word	0x00000008


	//----- nvinfo : EIATTR_FRAME_SIZE
	.align		4
.L_1:
        /*000c*/ 	.byte	0x04, 0x11
        /*000e*/ 	.short	(.L_3 - .L_2)
	.align		4
.L_2:
        /*0010*/ 	.word	index@(_Z22incrementArrayOnDevicePii)
        /*0014*/ 	.word	0x00000000


	//----- nvinfo : EIATTR_MIN_STACK_SIZE
	.align		4
.L_3:
        /*0018*/ 	.byte	0x04, 0x12
        /*001a*/ 	.short	(.L_5 - .L_4)
	.align		4
.L_4:
        /*001c*/ 	.word	index@(_Z22incrementArrayOnDevicePii)
        /*0020*/ 	.word	0x00000000
.L_5:


//--------------------- .nv.compat                --------------------------
	.section	.nv.compat,"",@"SHT_CUDA_COMPAT_INFO"
	.align	4
        /*0000*/ 	.byte	0x02, 0x09, 0x00, 0x00, 0x02, 0x02, 0x01, 0x00, 0x02, 0x05, 0x05, 0x00, 0x03, 0x07, 0x01, 0x01
        /*0010*/ 	.byte	0x02, 0x03, 0x00, 0x00, 0x02, 0x06, 0x01, 0x00, 0x04, 0x0b, 0x08, 0x00, 0x09, 0x00, 0x00, 0x00
        /*0020*/ 	.byte	0x00, 0x00, 0x00, 0x00


//--------------------- .nv.info._Z22incrementArrayOnDevicePii --------------------------
	.section	.nv.info._Z22incrementArrayOnDevicePii,"",@"SHT_CUDA_INFO"
	.sectionflags	@""
	.align	4


	//----- nvinfo : EIATTR_CUDA_API_VERSION
	.align		4
        /*0000*/ 	.byte	0x04, 0x37
        /*0002*/ 	.short	(.L_7 - .L_6)
.L_6:
        /*0004*/ 	.word	0x00000082


	//----- nvinfo : EIATTR_KPARAM_INFO
	.align		4
.L_7:
        /*0008*/ 	.byte	0x04, 0x17
        /*000a*/ 	.short	(.L_9 - .L_8)
.L_8:
        /*000c*/ 	.word	0x00000000
        /*0010*/ 	.short	0x0001
        /*0012*/ 	.short	0x0008
        /*0014*/ 	.byte	0x00, 0xf0, 0x11, 0x00


	//----- nvinfo : EIATTR_KPARAM_INFO
	.align		4
.L_9:
        /*0018*/ 	.byte	0x04, 0x17
        /*001a*/ 	.short	(.L_11 - .L_10)
.L_10:
        /*001c*/ 	.word	0x00000000
        /*0020*/ 	.short	0x0000
        /*0022*/ 	.short	0x0000
        /*0024*/ 	.byte	0x00, 0xf5, 0x21, 0x00


	//----- nvinfo : EIATTR_SPARSE_MMA_MASK
	.align		4
.L_11:
        /*0028*/ 	.byte	0x03, 0x50
        /*002a*/ 	.short	0x0000


	//----- nvinfo : EIATTR_MAXREG_COUNT
	.align		4
        /*002c*/ 	.byte	0x03, 0x1b
        /*002e*/ 	.short	0x00ff


	//----- nvinfo : EIATTR_MERCURY_ISA_VERSION
	.align		4
        /*0030*/ 	.byte	0x03, 0x5f
        /*0032*/ 	.short	0x0101


	//----- nvinfo : EIATTR_VRC_CTA_INIT_COUNT
	.align		4
        /*0034*/ 	.byte	0x02, 0x4a
	.zero		1
	.zero		1


	//----- nvinfo : EIATTR_EXIT_INSTR_OFFSETS
	.align		4
        /*0038*/ 	.byte	0x04, 0x1c
        /*003a*/ 	.short	(.L_13 - .L_12)


	//   ....[0]....
.L_12:
        /*003c*/ 	.word	0x00000070


	//   ....[1]....
        /*0040*/ 	.word	0x00000100


	//----- nvinfo : EIATTR_CBANK_PARAM_SIZE
	.align		4
.L_13:
        /*0044*/ 	.byte	0x03, 0x19
        /*0046*/ 	.short	0x000c


	//----- nvinfo : EIATTR_PARAM_CBANK
	.align		4
        /*0048*/ 	.byte	0x04, 0x0a
        /*004a*/ 	.short	(.L_15 - .L_14)
	.align		4
.L_14:
        /*004c*/ 	.word	index@(.nv.constant0._Z22incrementArrayOnDevicePii)
        /*0050*/ 	.short	0x0380
        /*0052*/ 	.short	0x000c


	//----- nvinfo : EIATTR_SW_WAR
	.align		4
.L_15:
        /*0054*/ 	.byte	0x04, 0x36
        /*0056*/ 	.short	(.L_17 - .L_16)
.L_16:
        /*0058*/ 	.word	0x00000008
.L_17:


//--------------------- .nv.callgraph             --------------------------
	.section	.nv.callgraph,"",@"SHT_CUDA_CALLGRAPH"
	.align	4
	.sectionentsize	8
	.align		4
        /*0000*/ 	.word	0x00000000
	.align		4
        /*0004*/ 	.word	0xffffffff
	.align		4
        /*0008*/ 	.word	0x00000000
	.align		4
        /*000c*/ 	.word	0xfffffffe
	.align		4
        /*0010*/ 	.word	0x00000000
	.align		4
        /*0014*/ 	.word	0xfffffffd
	.align		4
        /*0018*/ 	.word	0x00000000
	.align		4
        /*001c*/ 	.word	0xfffffffc


//--------------------- .text._Z22incrementArrayOnDevicePii --------------------------
	.section	.text._Z22incrementArrayOnDevicePii,"ax",@progbits
	.align	128
        .global         _Z22incrementArrayOnDevicePii
        .type           _Z22incrementArrayOnDevicePii,@function
        .size           _Z22incrementArrayOnDevicePii,(.L_x_1 - _Z22incrementArrayOnDevicePii)
        .other          _Z22incrementArrayOnDevicePii,@"STO_CUDA_ENTRY STV_DEFAULT"
_Z22incrementArrayOnDevicePii:
.text._Z22incrementArrayOnDevicePii:
[----:B------:R-:W-:Y:S01]  /*0000*/  LDC R1, c[0x0][0x37c] ;  /* 0x0000df00ff017b82 */ /* 0x000fe20000000800 */
[----:B------:R-:W0:Y:S07]  /*0010*/  S2R R0, SR_TID.X ;  /* 0x0000000000007919 */ /* 0x000e2e0000002100 */
[----:B------:R-:W0:Y:S01]  /*0020*/  S2UR UR4, SR_CTAID.X ;  /* 0x00000000000479c3 */ /* 0x000e220000002500 */
[----:B------:R-:W1:Y:S07]  /*0030*/  LDCU UR5, c[0x0][0x388] ;  /* 0x00007100ff0577ac */ /* 0x000e6e0008000800 */
[----:B------:R-:W0:Y:S02]  /*0040*/  LDC R5, c[0x0][0x360] ;  /* 0x0000d800ff057b82 */ /* 0x000e240000000800 */
[----:B0-----:R-:W-:-:S05]  /*0050*/  IMAD R5, R5, UR4, R0 ;  /* 0x0000000405057c24 */ /* 0x001fca000f8e0200 */
[----:B-1----:R-:W-:-:S13]  /*0060*/  ISETP.GE.AND P0, PT, R5, UR5, PT ;  /* 0x0000000505007c0c */ /* 0x002fda000bf06270 */
[----:B------:R-:W-:Y:S05]  /*0070*/  @P0 EXIT ;  /* 0x000000000000094d */ /* 0x000fea0003800000 */
[----:B------:R-:W0:Y:S01]  /*0080*/  LDC.64 R2, c[0x0][0x380] ;  /* 0x0000e000ff027b82 */ /* 0x000e220000000a00 */
[----:B------:R-:W1:Y:S01]  /*0090*/  LDCU.64 UR4, c[0x0][0x358] ;  /* 0x00006b00ff0477ac */ /* 0x000e620008000a00 */
[----:B0-----:R-:W-:-:S05]  /*00a0*/  IMAD.WIDE R2, R5, 0x4, R2 ;  /* 0x0000000405027825 */ /* 0x001fca00078e0202 */
[----:B-1----:R-:W2:Y:S02]  /*00b0*/  LDG.E R0, desc[UR4][R2.64] ;  /* 0x0000000402007981 */ /* 0x002ea4000c1e1900 */
[----:B--2---:R-:W-:-:S05]  /*00c0*/  I2FP.F32.S32 R0, R0 ;  /* 0x0000000000007245 */ /* 0x004fca0000201400 */
[----:B------:R-:W-:-:S04]  /*00d0*/  FADD R0, R0, 1 ;  /* 0x3f80000000007421 */ /* 0x000fc80000000000 */
[----:B------:R-:W0:Y:S02]  /*00e0*/  F2I.TRUNC.NTZ R5, R0 ;  /* 0x0000000000057305 */ /* 0x000e24000020f100 */
[----:B0-----:R-:W-:Y:S01]  /*00f0*/  STG.E desc[UR4][R2.64], R5 ;  /* 0x0000000502007986 */ /* 0x001fe2000c101904 */
[----:B------:R-:W-:Y:S05]  /*0100*/  EXIT ;  /* 0x000000000000794d */ /* 0x000fea0003800000 */
.L_x_0:
[----:B------:R-:W-:-:S00]  /*0110*/  BRA `(.L_x_0) ;  /* 0xfffffffc00fc7947 */ /* 0x000fc0000383ffff */
[----:B------:R-:W-:-:S00]  /*0120*/  NOP ;  /* 0x0000000000007918 */ /* 0x000fc00000000000 */
        /* <DEDUP_REMOVED lines=13> */
.L_x_1:


//--------------------- .nv.shared.reserved.0     --------------------------
	.section	.nv.shared.reserved.0,"aw",@nobits
	.weak		__nv_reservedSMEM_offset_0_alias
	.size		__nv_reservedSMEM_offset_0_alias, 0, 64
	.other		__nv_reservedSMEM_offset_0_alias,@"STO_CUDA_RESERVED_SHARED STV_DEFAULT"
__nv_reservedSMEM_offset_0_alias:
	.zero		0
	.zero		64


//--------------------- .nv.constant0._Z22incrementArrayOnDevicePii --------------------------
	.section	.nv.constant0._Z22incrementArrayOnDevicePii,"a",@progbits
	.sectionflags	@""
	.align	4
.nv.constant0._Z22incrementArrayOnDevicePii:
	.zero		908


//--------------------- SYMBOLS --------------------------

	.type		.nv.reservedSmem.offset0,@object
	.size		.nv.reservedSmem.offset0,0x4
